//
// Generated by NVIDIA NVVM Compiler
//
// Compiler Build ID: CL-36424714
// Cuda compilation tools, release 13.0, V13.0.88
// Based on NVVM 20.0.0
//

.version 9.0
.target sm_100
.address_size 64

	// .globl	_Z12helloFromGPUi
.extern .func  (.param .b32 func_retval0) vprintf
(
	.param .b64 vprintf_param_0,
	.param .b64 vprintf_param_1
)
;
.global .align 1 .b8 $str[54] = {72, 101, 108, 108, 111, 32, 102, 114, 111, 109, 32, 71, 80, 85, 32, 119, 105, 116, 104, 32, 103, 114, 105, 100, 32, 37, 100, 44, 32, 98, 108, 111, 99, 107, 32, 37, 100, 44, 32, 97, 110, 100, 32, 116, 104, 114, 101, 97, 100, 32, 37, 100, 10};

.visible .entry _Z12helloFromGPUi(
	.param .u32 _Z12helloFromGPUi_param_0
)
{
	.local .align 8 .b8 	__local_depot0[16];
	.reg .b64 	%SP;
	.reg .b64 	%SPL;
	.reg .b32 	%r<6>;
	.reg .b64 	%rd<5>;

	mov.u64 	%SPL, __local_depot0;
	cvta.local.u64 	%SP, %SPL;
	ld.param.u32 	%r1, [_Z12helloFromGPUi_param_0];
	add.u64 	%rd1, %SP, 0;
	add.u64 	%rd2, %SPL, 0;
	mov.u32 	%r2, %ctaid.x;
	mov.u32 	%r3, %tid.x;
	st.local.v2.u32 	[%rd2], {%r1, %r2};
	st.local.u32 	[%rd2+8], %r3;
	mov.u64 	%rd3, $str;
	cvta.global.u64 	%rd4, %rd3;
	{ // callseq 0, 0
	.param .b64 param0;
	st.param.b64 	[param0], %rd4;
	.param .b64 param1;
	st.param.b64 	[param1], %rd1;
	.param .b32 retval0;
	call.uni (retval0), 
	vprintf, 
	(
	param0, 
	param1
	);
	ld.param.b32 	%r4, [retval0];
	} // callseq 0
	ret;

}


// ===== COMPILED SASS (sm_100) =====

	.target	sm_100

	.elftype	@"ET_EXEC"


//--------------------- .note.nv.tkinfo           --------------------------
	.section	.note.nv.tkinfo,"",@"SHT_NOTE"
	.sectionflags	@"SHF_NOTE_NV_TKINFO"
	.tkinfo
        /*0018*/ 	.word	0x00000002
        /*0030*/ 	.string	""
        /*0030*/ 	.string	"ptxas"
        /*0030*/ 	.string	"Cuda compilation tools, release 13.0, V13.0.88"
        /*0030*/ 	.string	"Build cuda_13.0.r13.0/compiler.36424714_0"
        /*0030*/ 	.string	"-arch sm_100 -m 64 "



//--------------------- .note.nv.cuinfo           --------------------------
	.section	.note.nv.cuinfo,"",@"SHT_NOTE"
	.sectionflags	@"SHF_NOTE_NV_CUINFO"
        /*0018*/ 	.short	0x0002
        /*001a*/ 	.short	0x0064
        /*001c*/ 	.short	0x0082
	.zero		2


//--------------------- .nv.info                  --------------------------
	.section	.nv.info,"",@"SHT_CUDA_INFO"
	.align	4


	//----- nvinfo : EIATTR_REGCOUNT
	.align		4
        /*0000*/ 	.byte	0x04, 0x2f
        /*0002*/ 	.short	(.L_2 - .L_1)
	.align		4
.L_1:
        /*0004*/ 	.word	index@(_Z12helloFromGPUi)
        /*0008*/ 	.word	0x00000018


	//----- nvinfo : EIATTR_FRAME_SIZE
	.align		4
.L_2:
        /*000c*/ 	.byte	0x04, 0x11
        /*000e*/ 	.short	(.L_4 - .L_3)
	.align		4
.L_3:
        /*0010*/ 	.word	index@(_Z12helloFromGPUi)
        /*0014*/ 	.word	0x00000010


	//----- nvinfo : EIATTR_MIN_STACK_SIZE
	.align		4
.L_4:
        /*0018*/ 	.byte	0x04, 0x12
        /*001a*/ 	.short	(.L_6 - .L_5)
	.align		4
.L_5:
        /*001c*/ 	.word	index@(_Z12helloFromGPUi)
        /*0020*/ 	.word	0x00000010
.L_6:


//--------------------- .nv.compat                --------------------------
	.section	.nv.compat,"",@"SHT_CUDA_COMPAT_INFO"
	.align	4
        /*0000*/ 	.byte	0x02, 0x09, 0x00, 0x00, 0x02, 0x02, 0x01, 0x00, 0x02, 0x05, 0x05, 0x00, 0x03, 0x07, 0x01, 0x01
        /*0010*/ 	.byte	0x02, 0x03, 0x00, 0x00, 0x02, 0x06, 0x01, 0x00, 0x04, 0x0b, 0x08, 0x00, 0x09, 0x00, 0x00, 0x00
        /*0020*/ 	.byte	0x00, 0x00, 0x00, 0x00


//--------------------- .nv.info._Z12helloFromGPUi --------------------------
	.section	.nv.info._Z12helloFromGPUi,"",@"SHT_CUDA_INFO"
	.sectionflags	@""
	.align	4


	//----- nvinfo : EIATTR_CUDA_API_VERSION
	.align		4
        /*0000*/ 	.byte	0x04, 0x37
        /*0002*/ 	.short	(.L_8 - .L_7)
.L_7:
        /*0004*/ 	.word	0x00000082


	//----- nvinfo : EIATTR_KPARAM_INFO
	.align		4
.L_8:
        /*0008*/ 	.byte	0x04, 0x17
        /*000a*/ 	.short	(.L_10 - .L_9)
.L_9:
        /*000c*/ 	.word	0x00000000
        /*0010*/ 	.short	0x0000
        /*0012*/ 	.short	0x0000
        /*0014*/ 	.byte	0x00, 0xf0, 0x11, 0x00


	//----- nvinfo : EIATTR_SPARSE_MMA_MASK
	.align		4
.L_10:
        /*0018*/ 	.byte	0x03, 0x50
        /*001a*/ 	.short	0x0000


	//----- nvinfo : EIATTR_MAXREG_COUNT
	.align		4
        /*001c*/ 	.byte	0x03, 0x1b
        /*001e*/ 	.short	0x00ff


	//----- nvinfo : EIATTR_EXTERNS
	.align		4
        /*0020*/ 	.byte	0x04, 0x0f
        /*0022*/ 	.short	(.L_12 - .L_11)


	//   ....[0]....
	.align		4
.L_11:
        /*0024*/ 	.word	index@(vprintf)


	//----- nvinfo : EIATTR_MERCURY_ISA_VERSION
	.align		4
.L_12:
        /*0028*/ 	.byte	0x03, 0x5f
        /*002a*/ 	.short	0x0101


	//----- nvinfo : EIATTR_VRC_CTA_INIT_COUNT
	.align		4
        /*002c*/ 	.byte	0x02, 0x4a
	.zero		1
	.zero		1


	//----- nvinfo : EIATTR_SYSCALL_OFFSETS
	.align		4
        /*0030*/ 	.byte	0x04, 0x46
        /*0032*/ 	.short	(.L_14 - .L_13)


	//   ....[0]....
.L_13:
        /*0034*/ 	.word	0x00000110


	//----- nvinfo : EIATTR_EXIT_INSTR_OFFSETS
	.align		4
.L_14:
        /*0038*/ 	.byte	0x04, 0x1c
        /*003a*/ 	.short	(.L_16 - .L_15)


	//   ....[0]....
.L_15:
        /*003c*/ 	.word	0x00000120


	//----- nvinfo : EIATTR_CBANK_PARAM_SIZE
	.align		4
.L_16:
        /*0040*/ 	.byte	0x03, 0x19
        /*0042*/ 	.short	0x0004


	//----- nvinfo : EIATTR_PARAM_CBANK
	.align		4
        /*0044*/ 	.byte	0x04, 0x0a
        /*0046*/ 	.short	(.L_18 - .L_17)
	.align		4
.L_17:
        /*0048*/ 	.word	index@(.nv.constant0._Z12helloFromGPUi)
        /*004c*/ 	.short	0x0380
        /*004e*/ 	.short	0x0004


	//----- nvinfo : EIATTR_SW_WAR
	.align		4
.L_18:
        /*0050*/ 	.byte	0x04, 0x36
        /*0052*/ 	.short	(.L_20 - .L_19)
.L_19:
        /*0054*/ 	.word	0x00000008
.L_20:


//--------------------- .nv.callgraph             --------------------------
	.section	.nv.callgraph,"",@"SHT_CUDA_CALLGRAPH"
	.align	4
	.sectionentsize	8
	.align		4
        /*0000*/ 	.word	0x00000000
	.align		4
        /*0004*/ 	.word	0xffffffff
	.align		4
        /*0008*/ 	.word	index@(_Z12helloFromGPUi)
	.align		4
        /*000c*/ 	.word	index@(vprintf)
	.align		4
        /*0010*/ 	.word	0x00000000
	.align		4
        /*0014*/ 	.word	0xfffffffe
	.align		4
        /*0018*/ 	.word	0x00000000
	.align		4
        /*001c*/ 	.word	0xfffffffd
	.align		4
        /*0020*/ 	.word	0x00000000
	.align		4
        /*0024*/ 	.word	0xfffffffc


//--------------------- .nv.constant4             --------------------------
	.section	.nv.constant4,"a",@progbits
	.align	8
	.align		8
.nv.constant4:
        /*0000*/ 	.dword	vprintf
	.align		8
        /*0008*/ 	.dword	$str


//--------------------- .text._Z12helloFromGPUi   --------------------------
	.section	.text._Z12helloFromGPUi,"ax",@progbits
	.align	128
        .global         _Z12helloFromGPUi
        .type           _Z12helloFromGPUi,@function
        .size           _Z12helloFromGPUi,(.L_x_2 - _Z12helloFromGPUi)
        .other          _Z12helloFromGPUi,@"STO_CUDA_ENTRY STV_DEFAULT"
_Z12helloFromGPUi:
.text._Z12helloFromGPUi:
[----:B------:R-:W0:Y:S01]  /*0000*/  LDC R1, c[0x0][0x37c] ;  /* 0x0000df00ff017b82 */ /* 0x000e220000000800 */
[----:B------:R-:W1:Y:S07]  /*0010*/  S2R R8, SR_TID.X ;  /* 0x0000000000087919 */ /* 0x000e6e0000002100 */
[----:B------:R-:W2:Y:S01]  /*0020*/  LDC R10, c[0x0][0x380] ;  /* 0x0000e000ff0a7b82 */ /* 0x000ea20000000800 */
[----:B0-----:R-:W-:Y:S01]  /*0030*/  VIADD R1, R1, 0xfffffff0 ;  /* 0xfffffff001017836 */ /* 0x001fe20000000000 */
[----:B------:R-:W-:Y:S01]  /*0040*/  MOV R0, 0x0 ;  /* 0x0000000000007802 */ /* 0x000fe20000000f00 */
[----:B------:R-:W2:Y:S01]  /*0050*/  S2R R11, SR_CTAID.X ;  /* 0x00000000000b7919 */ /* 0x000ea20000002500 */
[----:B------:R-:W0:Y:S04]  /*0060*/  LDCU UR4, c[0x0][0x2f8] ;  /* 0x00005f00ff0477ac */ /* 0x000e280008000800 */
[----:B------:R3:W4:Y:S01]  /*0070*/  LDC.64 R2, c[0x4][R0] ;  /* 0x0100000000027b82 */ /* 0x0007220000000a00 */
[----:B------:R-:W5:Y:S01]  /*0080*/  LDCU.64 UR6, c[0x4][0x8] ;  /* 0x01000100ff0677ac */ /* 0x000f620008000a00 */
[----:B------:R-:W3:Y:S01]  /*0090*/  LDCU UR5, c[0x0][0x2fc] ;  /* 0x00005f80ff0577ac */ /* 0x000ee20008000800 */
[----:B0-----:R-:W-:Y:S01]  /*00a0*/  IADD3 R6, P0, PT, R1, UR4, RZ ;  /* 0x0000000401067c10 */ /* 0x001fe2000ff1e0ff */
[----:B-----5:R-:W-:Y:S01]  /*00b0*/  IMAD.U32 R4, RZ, RZ, UR6 ;  /* 0x00000006ff047e24 */ /* 0x020fe2000f8e00ff */
[----:B------:R-:W-:Y:S01]  /*00c0*/  MOV R5, UR7 ;  /* 0x0000000700057c02 */ /* 0x000fe20008000f00 */
[----:B-1----:R0:W-:Y:S02]  /*00d0*/  STL [R1+0x8], R8 ;  /* 0x0000080801007387 */ /* 0x0021e40000100800 */
[----:B---3--:R-:W-:-:S02]  /*00e0*/  IMAD.X R7, RZ, RZ, UR5, P0 ;  /* 0x00000005ff077e24 */ /* 0x008fc400080e06ff */
[----:B--2---:R0:W-:Y:S06]  /*00f0*/  STL.64 [R1], R10 ;  /* 0x0000000a01007387 */ /* 0x0041ec0000100a00 */
[----:B------:R-:W-:-:S07]  /*0100*/  LEPC R20, `(.L_x_0) ;  /* 0x000000001014794e */ /* 0x000fce0000000000 */
[----:B0---4-:R-:W-:Y:S05]  /*0110*/  CALL.ABS.NOINC R2 ;  /* 0x0000000002007343 */ /* 0x011fea0003c00000 */
.L_x_0:
[----:B------:R-:W-:Y:S05]  /*0120*/  EXIT ;  /* 0x000000000000794d */ /* 0x000fea0003800000 */
.L_x_1:
[----:B------:R-:W-:-:S00]  /*0130*/  BRA `(.L_x_1) ;  /* 0xfffffffc00fc7947 */ /* 0x000fc0000383ffff */
[----:B------:R-:W-:-:S00]  /*0140*/  NOP ;  /* 0x0000000000007918 */ /* 0x000fc00000000000 */
        /* <DEDUP_REMOVED lines=11> */
.L_x_2:


//--------------------- .nv.global.init           --------------------------
	.section	.nv.global.init,"aw",@progbits
.nv.global.init:
	.type		$str,@object
	.size		$str,(.L_0 - $str)
$str:
        /*0000*/ 	.byte	0x48, 0x65, 0x6c, 0x6c, 0x6f, 0x20, 0x66, 0x72, 0x6f, 0x6d, 0x20, 0x47, 0x50, 0x55, 0x20, 0x77
        /*0010*/ 	.byte	0x69, 0x74, 0x68, 0x20, 0x67, 0x72, 0x69, 0x64, 0x20, 0x25, 0x64, 0x2c, 0x20, 0x62, 0x6c, 0x6f
        /*0020*/ 	.byte	0x63, 0x6b, 0x20, 0x25, 0x64, 0x2c, 0x20, 0x61, 0x6e, 0x64, 0x20, 0x74, 0x68, 0x72, 0x65, 0x61
        /*0030*/ 	.byte	0x64, 0x20, 0x25, 0x64, 0x0a, 0x00
.L_0:


//--------------------- .nv.shared.reserved.0     --------------------------
	.section	.nv.shared.reserved.0,"aw",@nobits
	.weak		__nv_reservedSMEM_offset_0_alias
	.size		__nv_reservedSMEM_offset_0_alias, 0, 64
	.other		__nv_reservedSMEM_offset_0_alias,@"STO_CUDA_RESERVED_SHARED STV_DEFAULT"
__nv_reservedSMEM_offset_0_alias:
	.zero		0
	.zero		64


//--------------------- .nv.constant0._Z12helloFromGPUi --------------------------
	.section	.nv.constant0._Z12helloFromGPUi,"a",@progbits
	.sectionflags	@""
	.align	4
.nv.constant0._Z12helloFromGPUi:
	.zero		900


//--------------------- SYMBOLS --------------------------

	.type		.nv.reservedSmem.offset0,@object
	.size		.nv.reservedSmem.offset0,0x4
	.type		vprintf,@function
